//
// Generated by NVIDIA NVVM Compiler
//
// Compiler Build ID: CL-36424714
// Cuda compilation tools, release 13.0, V13.0.88
// Based on NVVM 20.0.0
//

.version 9.0
.target sm_100
.address_size 64

	// .globl	_Z3kerv
.extern .func  (.param .b32 func_retval0) vprintf
(
	.param .b64 vprintf_param_0,
	.param .b64 vprintf_param_1
)
;
.global .align 1 .b8 $str[15] = {84, 104, 114, 101, 97, 100, 32, 73, 68, 58, 32, 37, 117, 10};

.visible .entry _Z3kerv()
{
	.local .align 8 .b8 	__local_depot0[8];
	.reg .b64 	%SP;
	.reg .b64 	%SPL;
	.reg .b32 	%r<4>;
	.reg .b64 	%rd<5>;

	mov.u64 	%SPL, __local_depot0;
	cvta.local.u64 	%SP, %SPL;
	add.u64 	%rd1, %SP, 0;
	add.u64 	%rd2, %SPL, 0;
	mov.u32 	%r1, %tid.x;
	st.local.u32 	[%rd2], %r1;
	mov.u64 	%rd3, $str;
	cvta.global.u64 	%rd4, %rd3;
	{ // callseq 0, 0
	.param .b64 param0;
	st.param.b64 	[param0], %rd4;
	.param .b64 param1;
	st.param.b64 	[param1], %rd1;
	.param .b32 retval0;
	call.uni (retval0), 
	vprintf, 
	(
	param0, 
	param1
	);
	ld.param.b32 	%r2, [retval0];
	} // callseq 0
	ret;

}


// ===== COMPILED SASS (sm_100) =====

	.target	sm_100

	.elftype	@"ET_EXEC"


//--------------------- .note.nv.tkinfo           --------------------------
	.section	.note.nv.tkinfo,"",@"SHT_NOTE"
	.sectionflags	@"SHF_NOTE_NV_TKINFO"
	.tkinfo
        /*0018*/ 	.word	0x00000002
        /*0030*/ 	.string	""
        /*0030*/ 	.string	"ptxas"
        /*0030*/ 	.string	"Cuda compilation tools, release 13.0, V13.0.88"
        /*0030*/ 	.string	"Build cuda_13.0.r13.0/compiler.36424714_0"
        /*0030*/ 	.string	"-arch sm_100 -m 64 "



//--------------------- .note.nv.cuinfo           --------------------------
	.section	.note.nv.cuinfo,"",@"SHT_NOTE"
	.sectionflags	@"SHF_NOTE_NV_CUINFO"
        /*0018*/ 	.short	0x0002
        /*001a*/ 	.short	0x0064
        /*001c*/ 	.short	0x0082
	.zero		2


//--------------------- .nv.info                  --------------------------
	.section	.nv.info,"",@"SHT_CUDA_INFO"
	.align	4


	//----- nvinfo : EIATTR_REGCOUNT
	.align		4
        /*0000*/ 	.byte	0x04, 0x2f
        /*0002*/ 	.short	(.L_2 - .L_1)
	.align		4
.L_1:
        /*0004*/ 	.word	index@(_Z3kerv)
        /*0008*/ 	.word	0x00000018


	//----- nvinfo : EIATTR_FRAME_SIZE
	.align		4
.L_2:
        /*000c*/ 	.byte	0x04, 0x11
        /*000e*/ 	.short	(.L_4 - .L_3)
	.align		4
.L_3:
        /*0010*/ 	.word	index@(_Z3kerv)
        /*0014*/ 	.word	0x00000008


	//----- nvinfo : EIATTR_MIN_STACK_SIZE
	.align		4
.L_4:
        /*0018*/ 	.byte	0x04, 0x12
        /*001a*/ 	.short	(.L_6 - .L_5)
	.align		4
.L_5:
        /*001c*/ 	.word	index@(_Z3kerv)
        /*0020*/ 	.word	0x00000008
.L_6:


//--------------------- .nv.compat                --------------------------
	.section	.nv.compat,"",@"SHT_CUDA_COMPAT_INFO"
	.align	4
        /*0000*/ 	.byte	0x02, 0x09, 0x00, 0x00, 0x02, 0x02, 0x01, 0x00, 0x02, 0x05, 0x05, 0x00, 0x03, 0x07, 0x01, 0x01
        /*0010*/ 	.byte	0x02, 0x03, 0x00, 0x00, 0x02, 0x06, 0x01, 0x00, 0x04, 0x0b, 0x08, 0x00, 0x09, 0x00, 0x00, 0x00
        /*0020*/ 	.byte	0x00, 0x00, 0x00, 0x00


//--------------------- .nv.info._Z3kerv          --------------------------
	.section	.nv.info._Z3kerv,"",@"SHT_CUDA_INFO"
	.sectionflags	@""
	.align	4


	//----- nvinfo : EIATTR_CUDA_API_VERSION
	.align		4
        /*0000*/ 	.byte	0x04, 0x37
        /*0002*/ 	.short	(.L_8 - .L_7)
.L_7:
        /*0004*/ 	.word	0x00000082


	//----- nvinfo : EIATTR_SPARSE_MMA_MASK
	.align		4
.L_8:
        /*0008*/ 	.byte	0x03, 0x50
        /*000a*/ 	.short	0x0000


	//----- nvinfo : EIATTR_MAXREG_COUNT
	.align		4
        /*000c*/ 	.byte	0x03, 0x1b
        /*000e*/ 	.short	0x00ff


	//----- nvinfo : EIATTR_EXTERNS
	.align		4
        /*0010*/ 	.byte	0x04, 0x0f
        /*0012*/ 	.short	(.L_10 - .L_9)


	//   ....[0]....
	.align		4
.L_9:
        /*0014*/ 	.word	index@(vprintf)


	//----- nvinfo : EIATTR_MERCURY_ISA_VERSION
	.align		4
.L_10:
        /*0018*/ 	.byte	0x03, 0x5f
        /*001a*/ 	.short	0x0101


	//----- nvinfo : EIATTR_VRC_CTA_INIT_COUNT
	.align		4
        /*001c*/ 	.byte	0x02, 0x4a
	.zero		1
	.zero		1


	//----- nvinfo : EIATTR_SYSCALL_OFFSETS
	.align		4
        /*0020*/ 	.byte	0x04, 0x46
        /*0022*/ 	.short	(.L_12 - .L_11)


	//   ....[0]....
.L_11:
        /*0024*/ 	.word	0x000000e0


	//----- nvinfo : EIATTR_EXIT_INSTR_OFFSETS
	.align		4
.L_12:
        /*0028*/ 	.byte	0x04, 0x1c
        /*002a*/ 	.short	(.L_14 - .L_13)


	//   ....[0]....
.L_13:
        /*002c*/ 	.word	0x000000f0


	//----- nvinfo : EIATTR_SW_WAR
	.align		4
.L_14:
        /*0030*/ 	.byte	0x04, 0x36
        /*0032*/ 	.short	(.L_16 - .L_15)
.L_15:
        /*0034*/ 	.word	0x00000008
.L_16:


//--------------------- .nv.callgraph             --------------------------
	.section	.nv.callgraph,"",@"SHT_CUDA_CALLGRAPH"
	.align	4
	.sectionentsize	8
	.align		4
        /*0000*/ 	.word	0x00000000
	.align		4
        /*0004*/ 	.word	0xffffffff
	.align		4
        /*0008*/ 	.word	index@(_Z3kerv)
	.align		4
        /*000c*/ 	.word	index@(vprintf)
	.align		4
        /*0010*/ 	.word	0x00000000
	.align		4
        /*0014*/ 	.word	0xfffffffe
	.align		4
        /*0018*/ 	.word	0x00000000
	.align		4
        /*001c*/ 	.word	0xfffffffd
	.align		4
        /*0020*/ 	.word	0x00000000
	.align		4
        /*0024*/ 	.word	0xfffffffc


//--------------------- .nv.constant4             --------------------------
	.section	.nv.constant4,"a",@progbits
	.align	8
	.align		8
.nv.constant4:
        /*0000*/ 	.dword	vprintf
	.align		8
        /*0008*/ 	.dword	$str


//--------------------- .text._Z3kerv             --------------------------
	.section	.text._Z3kerv,"ax",@progbits
	.align	128
        .global         _Z3kerv
        .type           _Z3kerv,@function
        .size           _Z3kerv,(.L_x_2 - _Z3kerv)
        .other          _Z3kerv,@"STO_CUDA_ENTRY STV_DEFAULT"
_Z3kerv:
.text._Z3kerv:
[----:B------:R-:W0:Y:S01]  /*0000*/  LDC R1, c[0x0][0x37c] ;  /* 0x0000df00ff017b82 */ /* 0x000e220000000800 */
[----:B------:R-:W1:Y:S01]  /*0010*/  S2R R8, SR_TID.X ;  /* 0x0000000000087919 */ /* 0x000e620000002100 */
[----:B0-----:R-:W-:Y:S01]  /*0020*/  VIADD R1, R1, 0xfffffff8 ;  /* 0xfffffff801017836 */ /* 0x001fe20000000000 */
[----:B------:R-:W-:Y:S01]  /*0030*/  MOV R0, 0x0 ;  /* 0x0000000000007802 */ /* 0x000fe20000000f00 */
[----:B------:R-:W0:Y:S04]  /*0040*/  LDCU UR4, c[0x0][0x2f8] ;  /* 0x00005f00ff0477ac */ /* 0x000e280008000800 */
[----:B------:R2:W3:Y:S01]  /*0050*/  LDC.64 R2, c[0x4][R0] ;  /* 0x0100000000027b82 */ /* 0x0004e20000000a00 */
[----:B------:R-:W4:Y:S01]  /*0060*/  LDCU.64 UR6, c[0x4][0x8] ;  /* 0x01000100ff0677ac */ /* 0x000f220008000a00 */
[----:B------:R-:W5:Y:S01]  /*0070*/  LDCU UR5, c[0x0][0x2fc] ;  /* 0x00005f80ff0577ac */ /* 0x000f620008000800 */
[----:B0-----:R-:W-:Y:S01]  /*0080*/  IADD3 R6, P0, PT, R1, UR4, RZ ;  /* 0x0000000401067c10 */ /* 0x001fe2000ff1e0ff */
[----:B----4-:R-:W-:Y:S01]  /*0090*/  IMAD.U32 R4, RZ, RZ, UR6 ;  /* 0x00000006ff047e24 */ /* 0x010fe2000f8e00ff */
[----:B------:R-:W-:-:S03]  /*00a0*/  MOV R5, UR7 ;  /* 0x0000000700057c02 */ /* 0x000fc60008000f00 */
[----:B-----5:R-:W-:Y:S01]  /*00b0*/  IMAD.X R7, RZ, RZ, UR5, P0 ;  /* 0x00000005ff077e24 */ /* 0x020fe200080e06ff */
[----:B-1----:R2:W-:Y:S07]  /*00c0*/  STL [R1], R8 ;  /* 0x0000000801007387 */ /* 0x0025ee0000100800 */
[----:B------:R-:W-:-:S07]  /*00d0*/  LEPC R20, `(.L_x_0) ;  /* 0x000000001014794e */ /* 0x000fce0000000000 */
[----:B--23--:R-:W-:Y:S05]  /*00e0*/  CALL.ABS.NOINC R2 ;  /* 0x0000000002007343 */ /* 0x00cfea0003c00000 */
.L_x_0:
[----:B------:R-:W-:Y:S05]  /*00f0*/  EXIT ;  /* 0x000000000000794d */ /* 0x000fea0003800000 */
.L_x_1:
[----:B------:R-:W-:-:S00]  /*0100*/  BRA `(.L_x_1) ;  /* 0xfffffffc00fc7947 */ /* 0x000fc0000383ffff */
[----:B------:R-:W-:-:S00]  /*0110*/  NOP ;  /* 0x0000000000007918 */ /* 0x000fc00000000000 */
        /* <DEDUP_REMOVED lines=14> */
.L_x_2:


//--------------------- .nv.global.init           --------------------------
	.section	.nv.global.init,"aw",@progbits
.nv.global.init:
	.type		$str,@object
	.size		$str,(.L_0 - $str)
$str:
        /*0000*/ 	.byte	0x54, 0x68, 0x72, 0x65, 0x61, 0x64, 0x20, 0x49, 0x44, 0x3a, 0x20, 0x25, 0x75, 0x0a, 0x00
.L_0:


//--------------------- .nv.shared.reserved.0     --------------------------
	.section	.nv.shared.reserved.0,"aw",@nobits
	.weak		__nv_reservedSMEM_offset_0_alias
	.size		__nv_reservedSMEM_offset_0_alias, 0, 64
	.other		__nv_reservedSMEM_offset_0_alias,@"STO_CUDA_RESERVED_SHARED STV_DEFAULT"
__nv_reservedSMEM_offset_0_alias:
	.zero		0
	.zero		64


//--------------------- .nv.constant0._Z3kerv     --------------------------
	.section	.nv.constant0._Z3kerv,"a",@progbits
	.sectionflags	@""
	.align	4
.nv.constant0._Z3kerv:
	.zero		896


//--------------------- SYMBOLS --------------------------

	.type		.nv.reservedSmem.offset0,@object
	.size		.nv.reservedSmem.offset0,0x4
	.type		vprintf,@function
